	.headerflags	@"EF_CUDA_TEXMODE_UNIFIED EF_CUDA_64BIT_ADDRESS EF_CUDA_ACCELERATORS EF_CUDA_SM90 EF_CUDA_VIRTUAL_SM(EF_CUDA_SM90)"
	.elftype	@"ET_EXEC"


//--------------------- .nv.info                  --------------------------
	.section	.nv.info,"",@"SHT_CUDA_INFO"
	.align	4


	//----- nvinfo : EIATTR_REGCOUNT
	.align		4
        /*0000*/ 	.byte	0x04, 0x2f
        /*0002*/ 	.short	(.L_3 - .L_2)
	.align		4
.L_2:
        /*0004*/ 	.word	index@(triton_poi_fused__native_batch_norm_legit_no_training_cat_relu_9)
        /*0008*/ 	.word	0x00000017


	//----- nvinfo : EIATTR_MIN_STACK_SIZE
	.align		4
.L_3:
        /*000c*/ 	.byte	0x04, 0x12
        /*000e*/ 	.short	(.L_5 - .L_4)
	.align		4
.L_4:
        /*0010*/ 	.word	index@(triton_poi_fused__native_batch_norm_legit_no_training_cat_relu_9)
        /*0014*/ 	.word	0x00000000


	//----- nvinfo : EIATTR_FRAME_SIZE
	.align		4
.L_5:
        /*0018*/ 	.byte	0x04, 0x11
        /*001a*/ 	.short	(.L_7 - .L_6)
	.align		4
.L_6:
        /*001c*/ 	.word	index@(triton_poi_fused__native_batch_norm_legit_no_training_cat_relu_9)
        /*0020*/ 	.word	0x00000000


	//----- nvinfo : EIATTR_MIN_STACK_SIZE
	.align		4
.L_7:
        /*0024*/ 	.byte	0x04, 0x12
        /*0026*/ 	.short	(.L_9 - .L_8)
	.align		4
.L_8:
        /*0028*/ 	.word	index@(triton_poi_fused__native_batch_norm_legit_no_training_cat_relu_9)
        /*002c*/ 	.word	0x00000000
.L_9:


//--------------------- .nv.info.triton_poi_fused__native_batch_norm_legit_no_training_cat_relu_9 --------------------------
	.section	.nv.info.triton_poi_fused__native_batch_norm_legit_no_training_cat_relu_9,"",@"SHT_CUDA_INFO"
	.sectionflags	@""
	.align	4


	//----- nvinfo : EIATTR_CUDA_API_VERSION
	.align		4
        /*0000*/ 	.byte	0x04, 0x37
        /*0002*/ 	.short	(.L_11 - .L_10)
.L_10:
        /*0004*/ 	.word	0x0000007c


	//----- nvinfo : EIATTR_KPARAM_INFO
	.align		4
.L_11:
        /*0008*/ 	.byte	0x04, 0x17
        /*000a*/ 	.short	(.L_13 - .L_12)
.L_12:
        /*000c*/ 	.word	0x00000000
        /*0010*/ 	.short	0x0008
        /*0012*/ 	.short	0x0040
        /*0014*/ 	.byte	0x00, 0xf0, 0x11, 0x00


	//----- nvinfo : EIATTR_KPARAM_INFO
	.align		4
.L_13:
        /*0018*/ 	.byte	0x04, 0x17
        /*001a*/ 	.short	(.L_15 - .L_14)
.L_14:
        /*001c*/ 	.word	0x00000000
        /*0020*/ 	.short	0x0007
        /*0022*/ 	.short	0x0038
        /*0024*/ 	.byte	0x00, 0xf4, 0x21, 0x00


	//----- nvinfo : EIATTR_KPARAM_INFO
	.align		4
.L_15:
        /*0028*/ 	.byte	0x04, 0x17
        /*002a*/ 	.short	(.L_17 - .L_16)
.L_16:
        /*002c*/ 	.word	0x00000000
        /*0030*/ 	.short	0x0006
        /*0032*/ 	.short	0x0030
        /*0034*/ 	.byte	0x00, 0xf4, 0x21, 0x00


	//----- nvinfo : EIATTR_KPARAM_INFO
	.align		4
.L_17:
        /*0038*/ 	.byte	0x04, 0x17
        /*003a*/ 	.short	(.L_19 - .L_18)
.L_18:
        /*003c*/ 	.word	0x00000000
        /*0040*/ 	.short	0x0005
        /*0042*/ 	.short	0x0028
        /*0044*/ 	.byte	0x00, 0xf4, 0x21, 0x00


	//----- nvinfo : EIATTR_KPARAM_INFO
	.align		4
.L_19:
        /*0048*/ 	.byte	0x04, 0x17
        /*004a*/ 	.short	(.L_21 - .L_20)
.L_20:
        /*004c*/ 	.word	0x00000000
        /*0050*/ 	.short	0x0004
        /*0052*/ 	.short	0x0020
        /*0054*/ 	.byte	0x00, 0xf4, 0x21, 0x00


	//----- nvinfo : EIATTR_KPARAM_INFO
	.align		4
.L_21:
        /*0058*/ 	.byte	0x04, 0x17
        /*005a*/ 	.short	(.L_23 - .L_22)
.L_22:
        /*005c*/ 	.word	0x00000000
        /*0060*/ 	.short	0x0003
        /*0062*/ 	.short	0x0018
        /*0064*/ 	.byte	0x00, 0xf4, 0x21, 0x00


	//----- nvinfo : EIATTR_KPARAM_INFO
	.align		4
.L_23:
        /*0068*/ 	.byte	0x04, 0x17
        /*006a*/ 	.short	(.L_25 - .L_24)
.L_24:
        /*006c*/ 	.word	0x00000000
        /*0070*/ 	.short	0x0002
        /*0072*/ 	.short	0x0010
        /*0074*/ 	.byte	0x00, 0xf4, 0x21, 0x00


	//----- nvinfo : EIATTR_KPARAM_INFO
	.align		4
.L_25:
        /*0078*/ 	.byte	0x04, 0x17
        /*007a*/ 	.short	(.L_27 - .L_26)
.L_26:
        /*007c*/ 	.word	0x00000000
        /*0080*/ 	.short	0x0001
        /*0082*/ 	.short	0x0008
        /*0084*/ 	.byte	0x00, 0xf4, 0x21, 0x00


	//----- nvinfo : EIATTR_KPARAM_INFO
	.align		4
.L_27:
        /*0088*/ 	.byte	0x04, 0x17
        /*008a*/ 	.short	(.L_29 - .L_28)
.L_28:
        /*008c*/ 	.word	0x00000000
        /*0090*/ 	.short	0x0000
        /*0092*/ 	.short	0x0000
        /*0094*/ 	.byte	0x00, 0xf4, 0x21, 0x00


	//----- nvinfo : EIATTR_SPARSE_MMA_MASK
	.align		4
.L_29:
        /*0098*/ 	.byte	0x03, 0x50
        /*009a*/ 	.short	0x0000


	//----- nvinfo : EIATTR_MAXREG_COUNT
	.align		4
        /*009c*/ 	.byte	0x03, 0x1b
        /*009e*/ 	.short	0x00ff


	//----- nvinfo : EIATTR_EXIT_INSTR_OFFSETS
	.align		4
        /*00a0*/ 	.byte	0x04, 0x1c
        /*00a2*/ 	.short	(.L_31 - .L_30)


	//   ....[0]....
.L_30:
        /*00a4*/ 	.word	0x00000520


	//----- nvinfo : EIATTR_REQNTID
	.align		4
.L_31:
        /*00a8*/ 	.byte	0x04, 0x10
        /*00aa*/ 	.short	(.L_33 - .L_32)
.L_32:
        /*00ac*/ 	.word	0x00000100
        /*00b0*/ 	.word	0x00000001
        /*00b4*/ 	.word	0x00000001


	//----- nvinfo : EIATTR_CBANK_PARAM_SIZE
	.align		4
.L_33:
        /*00b8*/ 	.byte	0x03, 0x19
        /*00ba*/ 	.short	0x0044


	//----- nvinfo : EIATTR_PARAM_CBANK
	.align		4
        /*00bc*/ 	.byte	0x04, 0x0a
        /*00be*/ 	.short	(.L_35 - .L_34)
	.align		4
.L_34:
        /*00c0*/ 	.word	index@(.nv.constant0.triton_poi_fused__native_batch_norm_legit_no_training_cat_relu_9)
        /*00c4*/ 	.short	0x0210
        /*00c6*/ 	.short	0x0044


	//----- nvinfo : EIATTR_SW_WAR
	.align		4
.L_35:
        /*00c8*/ 	.byte	0x04, 0x36
        /*00ca*/ 	.short	(.L_37 - .L_36)
.L_36:
        /*00cc*/ 	.word	0x00000008
.L_37:


//--------------------- .nv.callgraph             --------------------------
	.section	.nv.callgraph,"",@"SHT_CUDA_CALLGRAPH"
	.align	4
	.sectionentsize	8
	.align		4
        /*0000*/ 	.word	0x00000000
	.align		4
        /*0004*/ 	.word	0xffffffff
	.align		4
        /*0008*/ 	.word	0x00000000
	.align		4
        /*000c*/ 	.word	0xfffffffe
	.align		4
        /*0010*/ 	.word	0x00000000
	.align		4
        /*0014*/ 	.word	0xfffffffd
	.align		4
        /*0018*/ 	.word	0x00000000
	.align		4
        /*001c*/ 	.word	0xfffffffc


//--------------------- .nv.constant4             --------------------------
	.section	.nv.constant4,"a",@progbits
	.align	8
	.align		8
.nv.constant4:
        /*0000*/ 	.dword	_$_str
	.align		8
        /*0008*/ 	.dword	_$_str_$_2


//--------------------- .text.triton_poi_fused__native_batch_norm_legit_no_training_cat_relu_9 --------------------------
	.section	.text.triton_poi_fused__native_batch_norm_legit_no_training_cat_relu_9,"ax",@progbits
	.align	128
        .global         triton_poi_fused__native_batch_norm_legit_no_training_cat_relu_9
        .type           triton_poi_fused__native_batch_norm_legit_no_training_cat_relu_9,@function
        .size           triton_poi_fused__native_batch_norm_legit_no_training_cat_relu_9,(.L_x_1 - triton_poi_fused__native_batch_norm_legit_no_training_cat_relu_9)
        .other          triton_poi_fused__native_batch_norm_legit_no_training_cat_relu_9,@"STO_CUDA_ENTRY STV_DEFAULT"
triton_poi_fused__native_batch_norm_legit_no_training_cat_relu_9:
.text.triton_poi_fused__native_batch_norm_legit_no_training_cat_relu_9:
[----:B------:R-:W-:Y:S01]  /*0000*/  LDC R1, c[0x0][0x28] ;  /* 0x00000a00ff017b82 */ /* 0x000fe20000000800 */
[----:B------:R-:W1:Y:S07]  /*0010*/  S2R R0, SR_TID.X ;  /* 0x0000000000007919 */ /* 0x000e6e0000002100 */
[----:B------:R-:W2:Y:S01]  /*0020*/  LDC.64 R4, c[0x0][0x228] ;  /* 0x00008a00ff047b82 */ /* 0x000ea20000000a00 */
[----:B------:R-:W-:Y:S01]  /*0030*/  ULDC.64 UR4, c[0x0][0x208] ;  /* 0x0000820000047ab9 */ /* 0x000fe20000000a00 */
[----:B------:R-:W-:Y:S01]  /*0040*/  ULDC.64 UR6, c[0x0][0x218] ;  /* 0x0000860000067ab9 */ /* 0x000fe20000000a00 */
[----:B------:R-:W3:Y:S01]  /*0050*/  S2R R3, SR_CTAID.X ;  /* 0x0000000000037919 */ /* 0x000ee20000002500 */
[----:B-1----:R-:W-:-:S05]  /*0060*/  IMAD.SHL.U32 R0, R0, 0x2, RZ ;  /* 0x0000000200007824 */ /* 0x002fca00078e00ff */
[----:B------:R-:W-:-:S05]  /*0070*/  LOP3.LUT R0, R0, 0x1fe, RZ, 0xc0, !PT ;  /* 0x000001fe00007812 */ /* 0x000fca00078ec0ff */
[----:B---3--:R-:W-:-:S05]  /*0080*/  IMAD R0, R3, 0x200, R0 ;  /* 0x0000020003007824 */ /* 0x008fca00078e0200 */
[----:B------:R-:W-:-:S04]  /*0090*/  SHF.R.S32.HI R3, RZ, 0x1f, R0 ;  /* 0x0000001fff037819 */ /* 0x000fc80000011400 */
[----:B------:R-:W-:-:S04]  /*00a0*/  LEA.HI R8, R3, R0, RZ, 0x8 ;  /* 0x0000000003087211 */ /* 0x000fc800078f40ff */
[----:B------:R-:W-:-:S05]  /*00b0*/  SHF.R.S32.HI R6, RZ, 0x8, R8 ;  /* 0x00000008ff067819 */ /* 0x000fca0000011408 */
[----:B------:R-:W-:-:S05]  /*00c0*/  IMAD.HI R2, R6, 0x78787879, RZ ;  /* 0x7878787906027827 */ /* 0x000fca00078e02ff */
[----:B------:R-:W-:-:S04]  /*00d0*/  SHF.R.U32.HI R3, RZ, 0x1f, R2 ;  /* 0x0000001fff037819 */ /* 0x000fc80000011602 */
[----:B------:R-:W-:-:S05]  /*00e0*/  LEA.HI.SX32 R3, R2, R3, 0x1a ;  /* 0x0000000302037211 */ /* 0x000fca00078fd2ff */
[----:B------:R-:W-:Y:S02]  /*00f0*/  IMAD R6, R3, -0x88, R6 ;  /* 0xffffff7803067824 */ /* 0x000fe400078e0206 */
[----:B------:R-:W-:Y:S01]  /*0100*/  IMAD.HI R9, R0, 0x78787879, RZ ;  /* 0x7878787900097827 */ /* 0x000fe200078e02ff */
[----:B------:R-:W1:Y:S03]  /*0110*/  LDC.64 R2, c[0x0][0x210] ;  /* 0x00008400ff027b82 */ /* 0x000e660000000a00 */
[----:B--2---:R-:W-:-:S05]  /*0120*/  IMAD.WIDE R4, R6, 0x4, R4 ;  /* 0x0000000406047825 */ /* 0x004fca00078e0204 */
[----:B------:R2:W3:Y:S01]  /*0130*/  LDG.E.EL R7, desc[UR4][R4.64] ;  /* 0x0000000404077981 */ /* 0x0004e2000c2e1900 */
[----:B------:R-:W-:-:S04]  /*0140*/  SHF.R.U32.HI R10, RZ, 0x1f, R9 ;  /* 0x0000001fff0a7819 */ /* 0x000fc80000011609 */
[----:B------:R-:W-:Y:S01]  /*0150*/  LEA.HI.SX32 R11, R9, R10, 0x12 ;  /* 0x0000000a090b7211 */ /* 0x000fe200078f92ff */
[----:B------:R-:W-:Y:S01]  /*0160*/  IMAD.SHL.U32 R10, R6, 0x100, RZ ;  /* 0x00000100060a7824 */ /* 0x000fe200078e00ff */
[----:B------:R-:W-:-:S03]  /*0170*/  LOP3.LUT R9, R8, 0xffffff00, RZ, 0xc0, !PT ;  /* 0xffffff0008097812 */ /* 0x000fc600078ec0ff */
[C---:B------:R-:W-:Y:S02]  /*0180*/  IMAD R12, R11.reuse, 0xc00, RZ ;  /* 0x00000c000b0c7824 */ /* 0x040fe400078e02ff */
[----:B------:R-:W-:Y:S02]  /*0190*/  IMAD.IADD R9, R0, 0x1, -R9 ;  /* 0x0000000100097824 */ /* 0x000fe400078e0a09 */
[C---:B------:R-:W-:Y:S01]  /*01a0*/  IMAD R8, R11.reuse, -0x8800, R0 ;  /* 0xffff78000b087824 */ /* 0x040fe200078e0200 */
[--C-:B------:R-:W-:Y:S02]  /*01b0*/  SHF.R.S32.HI R13, RZ, 0x1f, R12.reuse ;  /* 0x0000001fff0d7819 */ /* 0x100fe4000001140c */
[----:B--2---:R-:W-:Y:S01]  /*01c0*/  IADD3 R5, P0, P1, R10, R9, R12 ;  /* 0x000000090a057210 */ /* 0x004fe2000791e00c */
[----:B------:R-:W-:Y:S01]  /*01d0*/  IMAD R17, R11, 0x7c00, R8 ;  /* 0x00007c000b117824 */ /* 0x000fe200078e0208 */
[----:B------:R-:W-:Y:S02]  /*01e0*/  SHF.R.S32.HI R4, RZ, 0x1f, R9 ;  /* 0x0000001fff047819 */ /* 0x000fe40000011409 */
[----:B------:R-:W2:Y:S01]  /*01f0*/  LDC.64 R8, c[0x0][0x220] ;  /* 0x00008800ff087b82 */ /* 0x000ea20000000a00 */
[----:B------:R-:W-:Y:S01]  /*0200*/  SHF.R.S32.HI R10, RZ, 0x1f, R10 ;  /* 0x0000001fff0a7819 */ /* 0x000fe2000001140a */
[----:B-1----:R-:W-:Y:S01]  /*0210*/  IMAD.WIDE R16, R17, 0x4, R2 ;  /* 0x0000000411107825 */ /* 0x002fe200078e0202 */
[----:B------:R-:W-:-:S02]  /*0220*/  LEA R18, P2, R5, UR6, 0x2 ;  /* 0x0000000605127c11 */ /* 0x000fc4000f8410ff */
[----:B------:R-:W-:Y:S02]  /*0230*/  CS2R R2, SRZ ;  /* 0x0000000000027805 */ /* 0x000fe4000001ff00 */
[----:B------:R-:W-:Y:S02]  /*0240*/  IADD3.X R4, R10, R4, R13, P0, P1 ;  /* 0x000000040a047210 */ /* 0x000fe400007e240d */
[C---:B------:R-:W-:Y:S01]  /*0250*/  ISETP.GE.AND P1, PT, R6.reuse, 0x7c, PT ;  /* 0x0000007c0600780c */ /* 0x040fe20003f26270 */
[----:B------:R-:W1:Y:S01]  /*0260*/  LDC.64 R12, c[0x0][0x230] ;  /* 0x00008c00ff0c7b82 */ /* 0x000e620000000a00 */
[----:B------:R-:W-:Y:S02]  /*0270*/  ISETP.GT.AND P0, PT, R6, 0x7b, PT ;  /* 0x0000007b0600780c */ /* 0x000fe40003f04270 */
[----:B------:R-:W-:-:S05]  /*0280*/  LEA.HI.X R19, R5, UR7, R4, 0x2, P2 ;  /* 0x0000000705137c11 */ /* 0x000fca00090f1404 */
[----:B------:R-:W4:Y:S01]  /*0290*/  LDC.64 R10, c[0x0][0x238] ;  /* 0x00008e00ff0a7b82 */ /* 0x000f220000000a00 */
[----:B------:R-:W-:-:S03]  /*02a0*/  CS2R R4, SRZ ;  /* 0x0000000000047805 */ /* 0x000fc6000001ff00 */
[----:B------:R-:W5:Y:S01]  /*02b0*/  @!P1 LDG.E.64 R2, desc[UR4][R16.64] ;  /* 0x0000000410029981 */ /* 0x000f62000c1e1b00 */
[----:B--2---:R-:W-:-:S03]  /*02c0*/  IMAD.WIDE R8, R6, 0x4, R8 ;  /* 0x0000000406087825 */ /* 0x004fc600078e0208 */
[----:B------:R-:W2:Y:S04]  /*02d0*/  @P0 LDG.E.64 R4, desc[UR4][R18.64+-0x1f000] ;  /* 0xfe10000412040981 */ /* 0x000ea8000c1e1b00 */
[----:B------:R1:W2:Y:S02]  /*02e0*/  LDG.E.EL R8, desc[UR4][R8.64] ;  /* 0x0000000408087981 */ /* 0x0002a4000c2e1900 */
[----:B-1----:R-:W-:-:S06]  /*02f0*/  IMAD.WIDE R12, R6, 0x4, R12 ;  /* 0x00000004060c7825 */ /* 0x002fcc00078e020c */
[----:B------:R-:W2:Y:S01]  /*0300*/  LDG.E.EL R12, desc[UR4][R12.64] ;  /* 0x000000040c0c7981 */ /* 0x000ea2000c2e1900 */
[----:B----4-:R-:W-:Y:S02]  /*0310*/  IMAD.WIDE R14, R6, 0x4, R10 ;  /* 0x00000004060e7825 */ /* 0x010fe400078e020a */
[----:B------:R-:W1:Y:S04]  /*0320*/  LDC.64 R10, c[0x0][0x240] ;  /* 0x00009000ff0a7b82 */ /* 0x000e680000000a00 */
[----:B------:R-:W4:Y:S01]  /*0330*/  LDG.E.EL R15, desc[UR4][R14.64] ;  /* 0x000000040e0f7981 */ /* 0x000f22000c2e1900 */
[----:B0-----:R-:W-:Y:S02]  /*0340*/  IMAD.MOV.U32 R9, RZ, RZ, 0x3e800000 ;  /* 0x3e800000ff097424 */ /* 0x001fe400078e00ff */
[----:B-1----:R-:W-:-:S04]  /*0350*/  IMAD.WIDE R10, R0, 0x4, R10 ;  /* 0x00000004000a7825 */ /* 0x002fc800078e020a */
[----:B---3--:R-:W-:Y:S02]  /*0360*/  FADD R20, R7, 9.9999997473787516356e-06 ;  /* 0x3727c5ac07147421 */ /* 0x008fe40000000000 */
[----:B------:R-:W0:Y:S02]  /*0370*/  LDC.64 R6, c[0x0][0x248] ;  /* 0x00009200ff067b82 */ /* 0x000e240000000a00 */
[----:B------:R-:W1:Y:S02]  /*0380*/  MUFU.SQRT R16, R20 ;  /* 0x0000001400107308 */ /* 0x000e640000002000 */
[C---:B-1----:R-:W-:Y:S02]  /*0390*/  FSETP.GT.AND P2, PT, R16.reuse, 8.50705917302346158658e+37, PT ;  /* 0x7e8000001000780b */ /* 0x042fe40003f44000 */
[----:B------:R-:W-:-:S11]  /*03a0*/  FSETP.GEU.AND P3, PT, R16, 1.175494350822287508e-38, PT ;  /* 0x008000001000780b */ /* 0x000fd60003f6e000 */
[----:B------:R-:W-:-:S04]  /*03b0*/  @P2 FMUL R16, R16, 0.25 ;  /* 0x3e80000010102820 */ /* 0x000fc80000400000 */
[----:B------:R-:W-:-:S06]  /*03c0*/  @!P3 FMUL R16, R16, 16777216 ;  /* 0x4b8000001010b820 */ /* 0x000fcc0000400000 */
[----:B------:R-:W1:Y:S01]  /*03d0*/  MUFU.RCP R16, R16 ;  /* 0x0000001000107308 */ /* 0x000e620000001000 */
[----:B------:R-:W-:Y:S02]  /*03e0*/  FSEL R9, R9, 1, P2 ;  /* 0x3f80000009097808 */ /* 0x000fe40001000000 */
[----:B-----5:R-:W-:Y:S02]  /*03f0*/  SEL R2, R2, RZ, !P1 ;  /* 0x000000ff02027207 */ /* 0x020fe40004800000 */
[----:B------:R-:W-:Y:S02]  /*0400*/  SEL R3, R3, RZ, !P1 ;  /* 0x000000ff03037207 */ /* 0x000fe40004800000 */
[----:B--2---:R-:W-:Y:S01]  /*0410*/  @P1 SEL R2, R4, RZ, P0 ;  /* 0x000000ff04021207 */ /* 0x004fe20000000000 */
[----:B------:R-:W-:Y:S01]  /*0420*/  @!P3 FMUL R9, R9, 16777216 ;  /* 0x4b8000000909b820 */ /* 0x000fe20000400000 */
[----:B------:R-:W-:-:S03]  /*0430*/  @P1 SEL R3, R5, RZ, P0 ;  /* 0x000000ff05031207 */ /* 0x000fc60000000000 */
[C---:B------:R-:W-:Y:S02]  /*0440*/  FADD R4, -R8.reuse, R2 ;  /* 0x0000000208047221 */ /* 0x040fe40000000100 */
[----:B------:R-:W-:Y:S01]  /*0450*/  FADD R8, -R8, R3 ;  /* 0x0000000308087221 */ /* 0x000fe20000000100 */
[----:B-1----:R-:W-:-:S04]  /*0460*/  FMUL R9, R16, R9 ;  /* 0x0000000910097220 */ /* 0x002fc80000400000 */
[-C--:B------:R-:W-:Y:S01]  /*0470*/  FMUL R4, R4, R9.reuse ;  /* 0x0000000904047220 */ /* 0x080fe20000400000 */
[----:B------:R-:W-:-:S03]  /*0480*/  FMUL R8, R8, R9 ;  /* 0x0000000908087220 */ /* 0x000fc60000400000 */
[C-C-:B----4-:R-:W-:Y:S01]  /*0490*/  FFMA R4, R12.reuse, R4, R15.reuse ;  /* 0x000000040c047223 */ /* 0x150fe2000000000f */
[----:B------:R-:W-:-:S04]  /*04a0*/  FFMA R8, R12, R8, R15 ;  /* 0x000000080c087223 */ /* 0x000fc8000000000f */
[----:B------:R-:W-:Y:S02]  /*04b0*/  FSETP.GEU.AND P0, PT, R4, RZ, PT ;  /* 0x000000ff0400720b */ /* 0x000fe40003f0e000 */
[----:B------:R-:W-:Y:S01]  /*04c0*/  FSETP.GEU.AND P1, PT, R8, RZ, PT ;  /* 0x000000ff0800720b */ /* 0x000fe20003f2e000 */
[----:B0-----:R-:W-:Y:S01]  /*04d0*/  IMAD.WIDE R6, R0, 0x4, R6 ;  /* 0x0000000400067825 */ /* 0x001fe200078e0206 */
[----:B------:R-:W-:Y:S02]  /*04e0*/  FSEL R4, R4, RZ, P0 ;  /* 0x000000ff04047208 */ /* 0x000fe40000000000 */
[----:B------:R-:W-:Y:S01]  /*04f0*/  FSEL R5, R8, RZ, P1 ;  /* 0x000000ff08057208 */ /* 0x000fe20000800000 */
[----:B------:R-:W-:Y:S04]  /*0500*/  STG.E.64 desc[UR4][R10.64], R2 ;  /* 0x000000020a007986 */ /* 0x000fe8000c101b04 */
[----:B------:R-:W-:Y:S01]  /*0510*/  STG.E.64 desc[UR4][R6.64], R4 ;  /* 0x0000000406007986 */ /* 0x000fe2000c101b04 */
[----:B------:R-:W-:Y:S05]  /*0520*/  EXIT ;  /* 0x000000000000794d */ /* 0x000fea0003800000 */
.L_x_0:
[----:B------:R-:W-:-:S00]  /*0530*/  BRA `(.L_x_0) ;  /* 0xfffffffc00fc7947 */ /* 0x000fc0000383ffff */
[----:B------:R-:W-:-:S00]  /*0540*/  NOP ;  /* 0x0000000000007918 */ /* 0x000fc00000000000 */
        /* <DEDUP_REMOVED lines=11> */
.L_x_1:


//--------------------- .nv.global.init           --------------------------
	.section	.nv.global.init,"aw",@progbits
.nv.global.init:
	.type		_$_str,@object
	.size		_$_str,(_$_str_$_2 - _$_str)
_$_str:
        /*0000*/ 	.byte	0x5f, 0x5f, 0x43, 0x55, 0x44, 0x41, 0x5f, 0x46, 0x54, 0x5a, 0x00
	.type		_$_str_$_2,@object
	.size		_$_str_$_2,(.L_1 - _$_str_$_2)
_$_str_$_2:
        /*000b*/ 	.byte	0x5f, 0x5f, 0x43, 0x55, 0x44, 0x41, 0x5f, 0x50, 0x52, 0x45, 0x43, 0x5f, 0x53, 0x51, 0x52, 0x54
        /*001b*/ 	.byte	0x00
.L_1:


//--------------------- .nv.constant0.triton_poi_fused__native_batch_norm_legit_no_training_cat_relu_9 --------------------------
	.section	.nv.constant0.triton_poi_fused__native_batch_norm_legit_no_training_cat_relu_9,"a",@progbits
	.sectionflags	@""
	.align	4
.nv.constant0.triton_poi_fused__native_batch_norm_legit_no_training_cat_relu_9:
	.zero		596
